	.headerflags	@"EF_CUDA_TEXMODE_UNIFIED EF_CUDA_64BIT_ADDRESS EF_CUDA_ACCELERATORS EF_CUDA_SM90 EF_CUDA_VIRTUAL_SM(EF_CUDA_SM90)"
	.elftype	@"ET_EXEC"


//--------------------- .nv.info                  --------------------------
	.section	.nv.info,"",@"SHT_CUDA_INFO"
	.align	4


	//----- nvinfo : EIATTR_REGCOUNT
	.align		4
        /*0000*/ 	.byte	0x04, 0x2f
        /*0002*/ 	.short	(.L_3 - .L_2)
	.align		4
.L_2:
        /*0004*/ 	.word	index@(triton_poi_fused__native_batch_norm_legit_no_training_relu_10)
        /*0008*/ 	.word	0x00000020


	//----- nvinfo : EIATTR_MIN_STACK_SIZE
	.align		4
.L_3:
        /*000c*/ 	.byte	0x04, 0x12
        /*000e*/ 	.short	(.L_5 - .L_4)
	.align		4
.L_4:
        /*0010*/ 	.word	index@(triton_poi_fused__native_batch_norm_legit_no_training_relu_10)
        /*0014*/ 	.word	0x00000000


	//----- nvinfo : EIATTR_FRAME_SIZE
	.align		4
.L_5:
        /*0018*/ 	.byte	0x04, 0x11
        /*001a*/ 	.short	(.L_7 - .L_6)
	.align		4
.L_6:
        /*001c*/ 	.word	index@(triton_poi_fused__native_batch_norm_legit_no_training_relu_10)
        /*0020*/ 	.word	0x00000000


	//----- nvinfo : EIATTR_MIN_STACK_SIZE
	.align		4
.L_7:
        /*0024*/ 	.byte	0x04, 0x12
        /*0026*/ 	.short	(.L_9 - .L_8)
	.align		4
.L_8:
        /*0028*/ 	.word	index@(triton_poi_fused__native_batch_norm_legit_no_training_relu_10)
        /*002c*/ 	.word	0x00000000
.L_9:


//--------------------- .nv.info.triton_poi_fused__native_batch_norm_legit_no_training_relu_10 --------------------------
	.section	.nv.info.triton_poi_fused__native_batch_norm_legit_no_training_relu_10,"",@"SHT_CUDA_INFO"
	.sectionflags	@""
	.align	4


	//----- nvinfo : EIATTR_CUDA_API_VERSION
	.align		4
        /*0000*/ 	.byte	0x04, 0x37
        /*0002*/ 	.short	(.L_11 - .L_10)
.L_10:
        /*0004*/ 	.word	0x0000007c


	//----- nvinfo : EIATTR_KPARAM_INFO
	.align		4
.L_11:
        /*0008*/ 	.byte	0x04, 0x17
        /*000a*/ 	.short	(.L_13 - .L_12)
.L_12:
        /*000c*/ 	.word	0x00000000
        /*0010*/ 	.short	0x0007
        /*0012*/ 	.short	0x0034
        /*0014*/ 	.byte	0x00, 0xf0, 0x11, 0x00


	//----- nvinfo : EIATTR_KPARAM_INFO
	.align		4
.L_13:
        /*0018*/ 	.byte	0x04, 0x17
        /*001a*/ 	.short	(.L_15 - .L_14)
.L_14:
        /*001c*/ 	.word	0x00000000
        /*0020*/ 	.short	0x0006
        /*0022*/ 	.short	0x0030
        /*0024*/ 	.byte	0x00, 0xf0, 0x11, 0x00


	//----- nvinfo : EIATTR_KPARAM_INFO
	.align		4
.L_15:
        /*0028*/ 	.byte	0x04, 0x17
        /*002a*/ 	.short	(.L_17 - .L_16)
.L_16:
        /*002c*/ 	.word	0x00000000
        /*0030*/ 	.short	0x0005
        /*0032*/ 	.short	0x0028
        /*0034*/ 	.byte	0x00, 0xf4, 0x21, 0x00


	//----- nvinfo : EIATTR_KPARAM_INFO
	.align		4
.L_17:
        /*0038*/ 	.byte	0x04, 0x17
        /*003a*/ 	.short	(.L_19 - .L_18)
.L_18:
        /*003c*/ 	.word	0x00000000
        /*0040*/ 	.short	0x0004
        /*0042*/ 	.short	0x0020
        /*0044*/ 	.byte	0x00, 0xf4, 0x21, 0x00


	//----- nvinfo : EIATTR_KPARAM_INFO
	.align		4
.L_19:
        /*0048*/ 	.byte	0x04, 0x17
        /*004a*/ 	.short	(.L_21 - .L_20)
.L_20:
        /*004c*/ 	.word	0x00000000
        /*0050*/ 	.short	0x0003
        /*0052*/ 	.short	0x0018
        /*0054*/ 	.byte	0x00, 0xf4, 0x21, 0x00


	//----- nvinfo : EIATTR_KPARAM_INFO
	.align		4
.L_21:
        /*0058*/ 	.byte	0x04, 0x17
        /*005a*/ 	.short	(.L_23 - .L_22)
.L_22:
        /*005c*/ 	.word	0x00000000
        /*0060*/ 	.short	0x0002
        /*0062*/ 	.short	0x0010
        /*0064*/ 	.byte	0x00, 0xf4, 0x21, 0x00


	//----- nvinfo : EIATTR_KPARAM_INFO
	.align		4
.L_23:
        /*0068*/ 	.byte	0x04, 0x17
        /*006a*/ 	.short	(.L_25 - .L_24)
.L_24:
        /*006c*/ 	.word	0x00000000
        /*0070*/ 	.short	0x0001
        /*0072*/ 	.short	0x0008
        /*0074*/ 	.byte	0x00, 0xf4, 0x21, 0x00


	//----- nvinfo : EIATTR_KPARAM_INFO
	.align		4
.L_25:
        /*0078*/ 	.byte	0x04, 0x17
        /*007a*/ 	.short	(.L_27 - .L_26)
.L_26:
        /*007c*/ 	.word	0x00000000
        /*0080*/ 	.short	0x0000
        /*0082*/ 	.short	0x0000
        /*0084*/ 	.byte	0x00, 0xf4, 0x21, 0x00


	//----- nvinfo : EIATTR_SPARSE_MMA_MASK
	.align		4
.L_27:
        /*0088*/ 	.byte	0x03, 0x50
        /*008a*/ 	.short	0x0000


	//----- nvinfo : EIATTR_MAXREG_COUNT
	.align		4
        /*008c*/ 	.byte	0x03, 0x1b
        /*008e*/ 	.short	0x00ff


	//----- nvinfo : EIATTR_EXIT_INSTR_OFFSETS
	.align		4
        /*0090*/ 	.byte	0x04, 0x1c
        /*0092*/ 	.short	(.L_29 - .L_28)


	//   ....[0]....
.L_28:
        /*0094*/ 	.word	0x000009e0


	//   ....[1]....
        /*0098*/ 	.word	0x00000a00


	//----- nvinfo : EIATTR_REQNTID
	.align		4
.L_29:
        /*009c*/ 	.byte	0x04, 0x10
        /*009e*/ 	.short	(.L_31 - .L_30)
.L_30:
        /*00a0*/ 	.word	0x00000080
        /*00a4*/ 	.word	0x00000001
        /*00a8*/ 	.word	0x00000001


	//----- nvinfo : EIATTR_CBANK_PARAM_SIZE
	.align		4
.L_31:
        /*00ac*/ 	.byte	0x03, 0x19
        /*00ae*/ 	.short	0x0038


	//----- nvinfo : EIATTR_PARAM_CBANK
	.align		4
        /*00b0*/ 	.byte	0x04, 0x0a
        /*00b2*/ 	.short	(.L_33 - .L_32)
	.align		4
.L_32:
        /*00b4*/ 	.word	index@(.nv.constant0.triton_poi_fused__native_batch_norm_legit_no_training_relu_10)
        /*00b8*/ 	.short	0x0210
        /*00ba*/ 	.short	0x0038


	//----- nvinfo : EIATTR_SW_WAR
	.align		4
.L_33:
        /*00bc*/ 	.byte	0x04, 0x36
        /*00be*/ 	.short	(.L_35 - .L_34)
.L_34:
        /*00c0*/ 	.word	0x00000008
.L_35:


//--------------------- .nv.callgraph             --------------------------
	.section	.nv.callgraph,"",@"SHT_CUDA_CALLGRAPH"
	.align	4
	.sectionentsize	8
	.align		4
        /*0000*/ 	.word	0x00000000
	.align		4
        /*0004*/ 	.word	0xffffffff
	.align		4
        /*0008*/ 	.word	0x00000000
	.align		4
        /*000c*/ 	.word	0xfffffffe
	.align		4
        /*0010*/ 	.word	0x00000000
	.align		4
        /*0014*/ 	.word	0xfffffffd
	.align		4
        /*0018*/ 	.word	0x00000000
	.align		4
        /*001c*/ 	.word	0xfffffffc


//--------------------- .nv.constant4             --------------------------
	.section	.nv.constant4,"a",@progbits
	.align	8
	.align		8
.nv.constant4:
        /*0000*/ 	.dword	_$_str
	.align		8
        /*0008*/ 	.dword	_$_str_$_2


//--------------------- .text.triton_poi_fused__native_batch_norm_legit_no_training_relu_10 --------------------------
	.section	.text.triton_poi_fused__native_batch_norm_legit_no_training_relu_10,"ax",@progbits
	.align	128
        .global         triton_poi_fused__native_batch_norm_legit_no_training_relu_10
        .type           triton_poi_fused__native_batch_norm_legit_no_training_relu_10,@function
        .size           triton_poi_fused__native_batch_norm_legit_no_training_relu_10,(.L_x_1 - triton_poi_fused__native_batch_norm_legit_no_training_relu_10)
        .other          triton_poi_fused__native_batch_norm_legit_no_training_relu_10,@"STO_CUDA_ENTRY STV_DEFAULT"
triton_poi_fused__native_batch_norm_legit_no_training_relu_10:
.text.triton_poi_fused__native_batch_norm_legit_no_training_relu_10:
[----:B------:R-:W0:Y:S01]  /*0000*/  LDC R1, c[0x0][0x28] ;  /* 0x00000a00ff017b82 */ /* 0x000e220000000800 */
[----:B------:R-:W1:Y:S07]  /*0010*/  S2R R7, SR_CTAID.Y ;  /* 0x0000000000077919 */ /* 0x000e6e0000002600 */
[----:B------:R-:W2:Y:S01]  /*0020*/  LDC.64 R4, c[0x0][0x220] ;  /* 0x00008800ff047b82 */ /* 0x000ea20000000a00 */
[----:B------:R-:W-:Y:S01]  /*0030*/  HFMA2.MMA R0, -RZ, RZ, 0, 0 ;  /* 0x00000000ff007435 */ /* 0x000fe200000001ff */
[----:B------:R-:W-:Y:S01]  /*0040*/  ULDC.64 UR4, c[0x0][0x208] ;  /* 0x0000820000047ab9 */ /* 0x000fe20000000a00 */
[----:B------:R-:W3:Y:S05]  /*0050*/  S2R R6, SR_TID.X ;  /* 0x0000000000067919 */ /* 0x000eea0000002100 */
[----:B------:R-:W4:Y:S08]  /*0060*/  LDC.64 R14, c[0x0][0x218] ;  /* 0x00008600ff0e7b82 */ /* 0x000f300000000a00 */
[----:B------:R-:W5:Y:S08]  /*0070*/  LDC.64 R16, c[0x0][0x210] ;  /* 0x00008400ff107b82 */ /* 0x000f700000000a00 */
[----:B------:R-:W5:Y:S01]  /*0080*/  LDC.64 R8, c[0x0][0x228] ;  /* 0x00008a00ff087b82 */ /* 0x000f620000000a00 */
[C---:B-1----:R-:W-:Y:S01]  /*0090*/  IMAD.HI R28, R7.reuse, 0x66666667, RZ ;  /* 0x66666667071c7827 */ /* 0x042fe200078e02ff */
[----:B------:R-:W-:-:S04]  /*00a0*/  ISETP.GE.AND P0, PT, R7, 0x500, PT ;  /* 0x000005000700780c */ /* 0x000fc80003f06270 */
[----:B------:R-:W-:-:S04]  /*00b0*/  SHF.R.U32.HI R3, RZ, 0x1f, R28 ;  /* 0x0000001fff037819 */ /* 0x000fc8000001161c */
[----:B------:R-:W-:-:S05]  /*00c0*/  LEA.HI.SX32 R28, R28, R3, 0x19 ;  /* 0x000000031c1c7211 */ /* 0x000fca00078fcaff */
[----:B------:R-:W-:-:S04]  /*00d0*/  IMAD R7, R28, -0x140, R7 ;  /* 0xfffffec01c077824 */ /* 0x000fc800078e0207 */
[C---:B--2---:R-:W-:Y:S01]  /*00e0*/  IMAD.WIDE R4, R7.reuse, 0x4, R4 ;  /* 0x0000000407047825 */ /* 0x044fe200078e0204 */
[----:B------:R-:W1:Y:S04]  /*00f0*/  S2R R3, SR_CTAID.X ;  /* 0x0000000000037919 */ /* 0x000e680000002500 */
[----:B------:R2:W5:Y:S01]  /*0100*/  @!P0 LDG.E.EL R0, desc[UR4][R4.64] ;  /* 0x0000000404008981 */ /* 0x000562000c2e1900 */
[----:B---3--:R-:W-:Y:S01]  /*0110*/  LOP3.LUT R6, R6, 0x7f, RZ, 0xc0, !PT ;  /* 0x0000007f06067812 */ /* 0x008fe200078ec0ff */
[----:B------:R-:W-:Y:S01]  /*0120*/  IMAD R27, R28, 0x4b140, R7 ;  /* 0x0004b1401c1b7824 */ /* 0x000fe200078e0207 */
[----:B------:R-:W-:Y:S01]  /*0130*/  MOV R10, RZ ;  /* 0x000000ff000a7202 */ /* 0x000fe20000000f00 */
[----:B------:R-:W-:Y:S02]  /*0140*/  IMAD.MOV.U32 R23, RZ, RZ, RZ ;  /* 0x000000ffff177224 */ /* 0x000fe400078e00ff */
[----:B----4-:R-:W-:Y:S01]  /*0150*/  IMAD.WIDE R14, R7, 0x4, R14 ;  /* 0x00000004070e7825 */ /* 0x010fe200078e020e */
[----:B--2---:R-:W-:-:S04]  /*0160*/  HFMA2.MMA R4, -RZ, RZ, 0, 0 ;  /* 0x00000000ff047435 */ /* 0x004fc800000001ff */
[----:B------:R-:W2:Y:S01]  /*0170*/  @!P0 LDG.E.EL R23, desc[UR4][R14.64] ;  /* 0x000000040e178981 */ /* 0x000ea2000c2e1900 */
[----:B-1----:R-:W-:Y:S02]  /*0180*/  LEA R6, R3, R6, 0xa ;  /* 0x0000000603067211 */ /* 0x002fe400078e50ff */
[----:B------:R-:W1:Y:S02]  /*0190*/  LDC.64 R2, c[0x0][0x230] ;  /* 0x00008c00ff027b82 */ /* 0x000e640000000a00 */
[----:B------:R-:W-:Y:S01]  /*01a0*/  IADD3 R24, R6, 0x80, RZ ;  /* 0x0000008006187810 */ /* 0x000fe20007ffe0ff */
[C---:B------:R-:W-:Y:S01]  /*01b0*/  IMAD R27, R6.reuse, 0x140, R27 ;  /* 0x00000140061b7824 */ /* 0x040fe200078e021b */
[----:B------:R-:W-:Y:S02]  /*01c0*/  ISETP.LT.AND P1, PT, R6, 0x3c1, !P0 ;  /* 0x000003c10600780c */ /* 0x000fe40004721270 */
[----:B------:R-:W-:Y:S01]  /*01d0*/  ISETP.LT.AND P6, PT, R24, 0x3c1, !P0 ;  /* 0x000003c11800780c */ /* 0x000fe200047c1270 */
[----:B-----5:R-:W-:Y:S01]  /*01e0*/  IMAD.WIDE R20, R27, 0x4, R16 ;  /* 0x000000041b147825 */ /* 0x020fe200078e0210 */
[----:B------:R-:W-:-:S02]  /*01f0*/  IADD3 R13, R27, 0xa000, RZ ;  /* 0x0000a0001b0d7810 */ /* 0x000fc40007ffe0ff */
[----:B------:R-:W-:-:S03]  /*0200*/  P2R R5, PR, RZ, 0x2 ;  /* 0x00000002ff057803 */ /* 0x000fc60000000000 */
[----:B------:R-:W-:Y:S01]  /*0210*/  IMAD.WIDE R12, R13, 0x4, R16 ;  /* 0x000000040d0c7825 */ /* 0x000fe200078e0210 */
[----:B------:R-:W-:-:S03]  /*0220*/  P2R R25, PR, RZ, 0x40 ;  /* 0x00000040ff197803 */ /* 0x000fc60000000000 */
[----:B------:R-:W2:Y:S01]  /*0230*/  @P1 LDG.E.EL R4, desc[UR4][R20.64] ;  /* 0x0000000414041981 */ /* 0x000ea2000c2e1900 */
[----:B------:R-:W-:-:S03]  /*0240*/  IMAD.MOV.U32 R18, RZ, RZ, RZ ;  /* 0x000000ffff127224 */ /* 0x000fc600078e00ff */
[----:B------:R3:W4:Y:S01]  /*0250*/  @P6 LDG.E.EL R10, desc[UR4][R12.64] ;  /* 0x000000040c0a6981 */ /* 0x000722000c2e1900 */
[----:B------:R-:W-:Y:S02]  /*0260*/  ISETP.NE.AND P6, PT, R5, RZ, PT ;  /* 0x000000ff0500720c */ /* 0x000fe40003fc5270 */
[----:B------:R-:W-:Y:S01]  /*0270*/  MOV R5, RZ ;  /* 0x000000ff00057202 */ /* 0x000fe20000000f00 */
[----:B-1----:R-:W-:-:S05]  /*0280*/  IMAD.WIDE R2, R7, 0x4, R2 ;  /* 0x0000000407027825 */ /* 0x002fca00078e0202 */
[----:B------:R-:W5:Y:S01]  /*0290*/  @!P0 LDG.E.EL R5, desc[UR4][R2.64] ;  /* 0x0000000402058981 */ /* 0x000f62000c2e1900 */
[----:B0--3--:R-:W-:-:S05]  /*02a0*/  IMAD.WIDE R12, R7, 0x4, R8 ;  /* 0x00000004070c7825 */ /* 0x009fca00078e0208 */
[----:B------:R0:W5:Y:S01]  /*02b0*/  @!P0 LDG.E.EL R18, desc[UR4][R12.64] ;  /* 0x000000040c128981 */ /* 0x000162000c2e1900 */
[----:B------:R-:W-:Y:S01]  /*02c0*/  HFMA2.MMA R11, -RZ, RZ, 1.625, 0 ;  /* 0x3e800000ff0b7435 */ /* 0x000fe200000001ff */
[----:B------:R-:W-:-:S04]  /*02d0*/  IADD3 R9, R6, 0x100, RZ ;  /* 0x0000010006097810 */ /* 0x000fc80007ffe0ff */
[----:B------:R-:W-:Y:S01]  /*02e0*/  ISETP.LT.AND P5, PT, R9, 0x3c1, !P0 ;  /* 0x000003c10900780c */ /* 0x000fe200047a1270 */
[----:B------:R-:W-:Y:S01]  /*02f0*/  VIADD R15, R27, 0x14000 ;  /* 0x000140001b0f7836 */ /* 0x000fe20000000000 */
[----:B0-----:R-:W-:-:S03]  /*0300*/  IADD3 R12, R6, 0x180, RZ ;  /* 0x00000180060c7810 */ /* 0x001fc60007ffe0ff */
[----:B------:R-:W-:Y:S01]  /*0310*/  IMAD.WIDE R14, R15, 0x4, R16 ;  /* 0x000000040f0e7825 */ /* 0x000fe200078e0210 */
[----:B------:R-:W-:Y:S02]  /*0320*/  IADD3 R21, R27, 0x1e000, RZ ;  /* 0x0001e0001b157810 */ /* 0x000fe40007ffe0ff */
[----:B------:R-:W-:-:S03]  /*0330*/  IADD3 R29, R27, 0x32000, RZ ;  /* 0x000320001b1d7810 */ /* 0x000fc60007ffe0ff */
[----:B------:R-:W-:Y:S01]  /*0340*/  IMAD.WIDE R20, R21, 0x4, R16 ;  /* 0x0000000415147825 */ /* 0x000fe200078e0210 */
[----:B------:R-:W-:-:S03]  /*0350*/  IADD3 R3, R6, 0x280, RZ ;  /* 0x0000028006037810 */ /* 0x000fc60007ffe0ff */
[----:B------:R-:W-:Y:S01]  /*0360*/  VIADD R22, R6, 0x380 ;  /* 0x0000038006167836 */ /* 0x000fe20000000000 */
[----:B------:R-:W-:Y:S01]  /*0370*/  ISETP.LT.AND P3, PT, R3, 0x3c1, !P0 ;  /* 0x000003c10300780c */ /* 0x000fe20004761270 */
[----:B------:R-:W-:-:S04]  /*0380*/  FADD R0, R0, 0.0010000000474974513054 ;  /* 0x3a83126f00007421 */ /* 0x000fc80000000000 */
[----:B------:R-:W0:Y:S02]  /*0390*/  MUFU.SQRT R8, R0 ;  /* 0x0000000000087308 */ /* 0x000e240000002000 */
[C---:B0-----:R-:W-:Y:S02]  /*03a0*/  FSETP.GT.AND P1, PT, R8.reuse, 8.50705917302346158658e+37, PT ;  /* 0x7e8000000800780b */ /* 0x041fe40003f24000 */
[----:B------:R-:W-:-:S11]  /*03b0*/  FSETP.GEU.AND P2, PT, R8, 1.175494350822287508e-38, PT ;  /* 0x008000000800780b */ /* 0x000fd60003f4e000 */
[----:B------:R-:W-:-:S04]  /*03c0*/  @P1 FMUL R8, R8, 0.25 ;  /* 0x3e80000008081820 */ /* 0x000fc80000400000 */
[----:B------:R-:W-:-:S06]  /*03d0*/  @!P2 FMUL R8, R8, 16777216 ;  /* 0x4b8000000808a820 */ /* 0x000fcc0000400000 */
[----:B------:R-:W0:Y:S01]  /*03e0*/  MUFU.RCP R8, R8 ;  /* 0x0000000800087308 */ /* 0x000e220000001000 */
[----:B------:R-:W-:-:S05]  /*03f0*/  FSEL R13, R11, 1, P1 ;  /* 0x3f8000000b0d7808 */ /* 0x000fca0000800000 */
[----:B------:R-:W-:Y:S01]  /*0400*/  @!P2 FMUL R13, R13, 16777216 ;  /* 0x4b8000000d0da820 */ /* 0x000fe20000400000 */
[C---:B--2---:R-:W-:Y:S01]  /*0410*/  FADD R4, -R23.reuse, R4 ;  /* 0x0000000417047221 */ /* 0x044fe20000000100 */
[----:B----4-:R-:W-:Y:S02]  /*0420*/  FADD R10, -R23, R10 ;  /* 0x0000000a170a7221 */ /* 0x010fe40000000100 */
[----:B0-----:R-:W-:Y:S01]  /*0430*/  FMUL R13, R8, R13 ;  /* 0x0000000d080d7220 */ /* 0x001fe20000400000 */
[----:B------:R-:W-:-:S03]  /*0440*/  ISETP.LT.AND P2, PT, R12, 0x3c1, !P0 ;  /* 0x000003c10c00780c */ /* 0x000fc60004741270 */
[C---:B------:R-:W-:Y:S01]  /*0450*/  FMUL R4, R13.reuse, R4 ;  /* 0x000000040d047220 */ /* 0x040fe20000400000 */
[----:B------:R-:W-:Y:S01]  /*0460*/  FMUL R2, R13, R10 ;  /* 0x0000000a0d027220 */ /* 0x000fe20000400000 */
[----:B------:R-:W-:Y:S01]  /*0470*/  VIADD R10, R6, 0x200 ;  /* 0x00000200060a7836 */ /* 0x000fe20000000000 */
[----:B------:R-:W-:Y:S01]  /*0480*/  MOV R0, RZ ;  /* 0x000000ff00007202 */ /* 0x000fe20000000f00 */
[-CC-:B-----5:R-:W-:Y:S01]  /*0490*/  FFMA R4, R4, R18.reuse, R5.reuse ;  /* 0x0000001204047223 */ /* 0x1a0fe20000000005 */
[----:B------:R-:W-:Y:S01]  /*04a0*/  HFMA2.MMA R11, -RZ, RZ, 0, 0 ;  /* 0x00000000ff0b7435 */ /* 0x000fe200000001ff */
[----:B------:R-:W-:Y:S01]  /*04b0*/  FFMA R19, R2, R18, R5 ;  /* 0x0000001202137223 */ /* 0x000fe20000000005 */
[----:B------:R-:W-:Y:S02]  /*04c0*/  ISETP.LT.AND P4, PT, R10, 0x3c1, !P0 ;  /* 0x000003c10a00780c */ /* 0x000fe40004781270 */
[----:B------:R0:W2:Y:S01]  /*04d0*/  @P5 LDG.E.EL R0, desc[UR4][R14.64] ;  /* 0x000000040e005981 */ /* 0x0000a2000c2e1900 */
[----:B------:R-:W-:Y:S01]  /*04e0*/  FSETP.GEU.AND P1, PT, R4, RZ, PT ;  /* 0x000000ff0400720b */ /* 0x000fe20003f2e000 */
[----:B------:R-:W-:Y:S01]  /*04f0*/  IMAD.MOV.U32 R2, RZ, RZ, RZ ;  /* 0x000000ffff027224 */ /* 0x000fe200078e00ff */
[----:B------:R-:W-:-:S02]  /*0500*/  IADD3 R8, R6, 0x300, RZ ;  /* 0x0000030006087810 */ /* 0x000fc40007ffe0ff */
[----:B------:R-:W-:Y:S02]  /*0510*/  SEL R26, R4, RZ, P1 ;  /* 0x000000ff041a7207 */ /* 0x000fe40000800000 */
[C---:B------:R-:W-:Y:S01]  /*0520*/  FSETP.GEU.AND P1, PT, R19.reuse, RZ, PT ;  /* 0x000000ff1300720b */ /* 0x040fe20003f2e000 */
[----:B------:R1:W3:Y:S01]  /*0530*/  @P2 LDG.E.EL R11, desc[UR4][R20.64] ;  /* 0x00000004140b2981 */ /* 0x0002e2000c2e1900 */
[----:B0-----:R-:W-:Y:S02]  /*0540*/  IADD3 R15, R27, 0x28000, RZ ;  /* 0x000280001b0f7810 */ /* 0x001fe40007ffe0ff */
[----:B------:R-:W-:-:S03]  /*0550*/  SEL R19, R19, RZ, P1 ;  /* 0x000000ff13137207 */ /* 0x000fc60000800000 */
[----:B------:R-:W-:Y:S01]  /*0560*/  IMAD.WIDE R14, R15, 0x4, R16 ;  /* 0x000000040f0e7825 */ /* 0x000fe200078e0210 */
[----:B------:R-:W-:-:S03]  /*0570*/  ISETP.LT.AND P1, PT, R8, 0x3c1, !P0 ;  /* 0x000003c10800780c */ /* 0x000fc60004721270 */
[--C-:B-1----:R-:W-:Y:S01]  /*0580*/  IMAD.WIDE R20, R29, 0x4, R16.reuse ;  /* 0x000000041d147825 */ /* 0x102fe200078e0210 */
[----:B------:R-:W-:Y:S01]  /*0590*/  IADD3 R29, R27, 0x3c000, RZ ;  /* 0x0003c0001b1d7810 */ /* 0x000fe20007ffe0ff */
[----:B------:R0:W4:Y:S01]  /*05a0*/  @P4 LDG.E.EL R2, desc[UR4][R14.64] ;  /* 0x000000040e024981 */ /* 0x000122000c2e1900 */
[----:B------:R-:W-:Y:S02]  /*05b0*/  ISETP.LT.AND P0, PT, R22, 0x3c1, !P0 ;  /* 0x000003c11600780c */ /* 0x000fe40004701270 */
[----:B------:R-:W-:Y:S02]  /*05c0*/  IADD3 R27, R27, 0x46000, RZ ;  /* 0x000460001b1b7810 */ /* 0x000fe40007ffe0ff */
[----:B------:R-:W-:Y:S01]  /*05d0*/  MOV R4, RZ ;  /* 0x000000ff00047202 */ /* 0x000fe20000000f00 */
[----:B0-----:R-:W-:Y:S01]  /*05e0*/  IMAD.WIDE R14, R29, 0x4, R16 ;  /* 0x000000041d0e7825 */ /* 0x001fe200078e0210 */
[----:B------:R-:W-:-:S04]  /*05f0*/  HFMA2.MMA R29, -RZ, RZ, 0, 0 ;  /* 0x00000000ff1d7435 */ /* 0x000fc800000001ff */
[----:B------:R0:W5:Y:S01]  /*0600*/  @P3 LDG.E.EL R4, desc[UR4][R20.64] ;  /* 0x0000000414043981 */ /* 0x000162000c2e1900 */
[----:B------:R-:W-:-:S04]  /*0610*/  IMAD.WIDE R16, R27, 0x4, R16 ;  /* 0x000000041b107825 */ /* 0x000fc800078e0210 */
[----:B------:R-:W-:Y:S01]  /*0620*/  IMAD.MOV.U32 R27, RZ, RZ, RZ ;  /* 0x000000ffff1b7224 */ /* 0x000fe200078e00ff */
[----:B------:R1:W5:Y:S01]  /*0630*/  @P1 LDG.E.EL R29, desc[UR4][R14.64] ;  /* 0x000000040e1d1981 */ /* 0x000362000c2e1900 */
[----:B0-----:R-:W0:Y:S04]  /*0640*/  LDC.64 R20, c[0x0][0x238] ;  /* 0x00008e00ff147b82 */ /* 0x001e280000000a00 */
[----:B------:R0:W5:Y:S01]  /*0650*/  @P0 LDG.E.EL R27, desc[UR4][R16.64] ;  /* 0x00000004101b0981 */ /* 0x000162000c2e1900 */
[----:B------:R-:W-:-:S04]  /*0660*/  IMAD R28, R28, 0x600, R7 ;  /* 0x000006001c1c7824 */ /* 0x000fc800078e0207 */
[----:B------:R-:W-:-:S05]  /*0670*/  IMAD R28, R28, 0x3c1, RZ ;  /* 0x000003c11c1c7824 */ /* 0x000fca00078e02ff */
[----:B------:R-:W-:-:S05]  /*0680*/  IADD3 R7, R6, R28, RZ ;  /* 0x0000001c06077210 */ /* 0x000fca0007ffe0ff */
[----:B0-----:R-:W-:-:S05]  /*0690*/  IMAD.WIDE R6, R7, 0x4, R20 ;  /* 0x0000000407067825 */ /* 0x001fca00078e0214 */
[----:B------:R0:W-:Y:S01]  /*06a0*/  @P6 STG.E desc[UR4][R6.64], R26 ;  /* 0x0000001a06006986 */ /* 0x0001e2000c101904 */
[----:B------:R-:W-:Y:S01]  /*06b0*/  ISETP.NE.AND P6, PT, R25, RZ, PT ;  /* 0x000000ff1900720c */ /* 0x000fe20003fc5270 */
[----:B------:R-:W-:Y:S01]  /*06c0*/  IMAD.IADD R25, R12, 0x1, R28 ;  /* 0x000000010c197824 */ /* 0x000fe200078e021c */
[----:B-1----:R-:W-:Y:S02]  /*06d0*/  IADD3 R15, R10, R28, RZ ;  /* 0x0000001c0a0f7210 */ /* 0x002fe40007ffe0ff */
[----:B------:R-:W-:Y:S02]  /*06e0*/  IADD3 R17, R8, R28, RZ ;  /* 0x0000001c08117210 */ /* 0x000fe40007ffe0ff */
[----:B0-----:R-:W-:Y:S02]  /*06f0*/  IADD3 R7, R24, R28, RZ ;  /* 0x0000001c18077210 */ /* 0x001fe40007ffe0ff */
[----:B------:R-:W-:-:S03]  /*0700*/  IADD3 R24, R9, R28, RZ ;  /* 0x0000001c09187210 */ /* 0x000fc60007ffe0ff */
[----:B------:R-:W-:-:S05]  /*0710*/  IMAD.WIDE R8, R7, 0x4, R20 ;  /* 0x0000000407087825 */ /* 0x000fca00078e0214 */
[----:B------:R0:W-:Y:S01]  /*0720*/  @P6 STG.E desc[UR4][R8.64], R19 ;  /* 0x0000001308006986 */ /* 0x0001e2000c101904 */
[----:B------:R-:W-:Y:S02]  /*0730*/  IADD3 R3, R3, R28, RZ ;  /* 0x0000001c03037210 */ /* 0x000fe40007ffe0ff */
[----:B------:R-:W-:Y:S01]  /*0740*/  IADD3 R22, R22, R28, RZ ;  /* 0x0000001c16167210 */ /* 0x000fe20007ffe0ff */
[----:B0-----:R-:W-:-:S04]  /*0750*/  IMAD.WIDE R8, R15, 0x4, R20 ;  /* 0x000000040f087825 */ /* 0x001fc800078e0214 */
[----:B--2---:R-:W-:-:S04]  /*0760*/  FADD R0, -R23, R0 ;  /* 0x0000000017007221 */ /* 0x004fc80000000100 */
[----:B------:R-:W-:Y:S01]  /*0770*/  FMUL R12, R13, R0 ;  /* 0x000000000d0c7220 */ /* 0x000fe20000400000 */
[----:B---3--:R-:W-:-:S03]  /*0780*/  FADD R10, -R23, R11 ;  /* 0x0000000b170a7221 */ /* 0x008fc60000000100 */
[----:B------:R-:W-:Y:S01]  /*0790*/  FFMA R11, R12, R18, R5 ;  /* 0x000000120c0b7223 */ /* 0x000fe20000000005 */
[----:B------:R-:W-:-:S04]  /*07a0*/  FMUL R14, R13, R10 ;  /* 0x0000000a0d0e7220 */ /* 0x000fc80000400000 */
[----:B------:R-:W-:Y:S01]  /*07b0*/  FSETP.GEU.AND P6, PT, R11, RZ, PT ;  /* 0x000000ff0b00720b */ /* 0x000fe20003fce000 */
[----:B----4-:R-:W-:-:S04]  /*07c0*/  FADD R2, -R23, R2 ;  /* 0x0000000217027221 */ /* 0x010fc80000000100 */
[----:B------:R-:W-:Y:S01]  /*07d0*/  FMUL R12, R13, R2 ;  /* 0x000000020d0c7220 */ /* 0x000fe20000400000 */
[----:B-----5:R-:W-:-:S04]  /*07e0*/  FADD R4, -R23, R4 ;  /* 0x0000000417047221 */ /* 0x020fc80000000100 */
[----:B------:R-:W-:Y:S01]  /*07f0*/  FMUL R2, R13, R4 ;  /* 0x000000040d027220 */ /* 0x000fe20000400000 */
[C---:B------:R-:W-:Y:S01]  /*0800*/  FADD R0, -R23.reuse, R29 ;  /* 0x0000001d17007221 */ /* 0x040fe20000000100 */
[----:B------:R-:W-:-:S03]  /*0810*/  FADD R6, -R23, R27 ;  /* 0x0000001b17067221 */ /* 0x000fc60000000100 */
[----:B------:R-:W-:Y:S01]  /*0820*/  FMUL R10, R13, R0 ;  /* 0x000000000d0a7220 */ /* 0x000fe20000400000 */
[----:B------:R-:W-:Y:S01]  /*0830*/  SEL R23, R11, RZ, P6 ;  /* 0x000000ff0b177207 */ /* 0x000fe20003000000 */
[----:B------:R-:W-:Y:S01]  /*0840*/  FMUL R4, R13, R6 ;  /* 0x000000060d047220 */ /* 0x000fe20000400000 */
[----:B------:R-:W-:-:S04]  /*0850*/  IMAD.WIDE R6, R24, 0x4, R20 ;  /* 0x0000000418067825 */ /* 0x000fc800078e0214 */
[-CC-:B------:R-:W-:Y:S01]  /*0860*/  FFMA R0, R14, R18.reuse, R5.reuse ;  /* 0x000000120e007223 */ /* 0x180fe20000000005 */
[-CC-:B------:R-:W-:Y:S01]  /*0870*/  FFMA R11, R12, R18.reuse, R5.reuse ;  /* 0x000000120c0b7223 */ /* 0x180fe20000000005 */
[-CC-:B------:R-:W-:Y:S01]  /*0880*/  FFMA R2, R2, R18.reuse, R5.reuse ;  /* 0x0000001202027223 */ /* 0x180fe20000000005 */
[----:B------:R0:W-:Y:S02]  /*0890*/  @P5 STG.E desc[UR4][R6.64], R23 ;  /* 0x0000001706005986 */ /* 0x0001e4000c101904 */
[----:B------:R-:W-:Y:S01]  /*08a0*/  FSETP.GEU.AND P5, PT, R0, RZ, PT ;  /* 0x000000ff0000720b */ /* 0x000fe20003fae000 */
[----:B------:R-:W-:Y:S01]  /*08b0*/  FFMA R10, R10, R18, R5 ;  /* 0x000000120a0a7223 */ /* 0x000fe20000000005 */
[----:B------:R-:W-:Y:S01]  /*08c0*/  FSETP.GEU.AND P6, PT, R11, RZ, PT ;  /* 0x000000ff0b00720b */ /* 0x000fe20003fce000 */
[----:B------:R-:W-:Y:S01]  /*08d0*/  IMAD.WIDE R12, R3, 0x4, R20 ;  /* 0x00000004030c7825 */ /* 0x000fe200078e0214 */
[----:B------:R-:W-:-:S03]  /*08e0*/  SEL R3, R0, RZ, P5 ;  /* 0x000000ff00037207 */ /* 0x000fc60002800000 */
[----:B------:R-:W-:Y:S01]  /*08f0*/  FFMA R18, R4, R18, R5 ;  /* 0x0000001204127223 */ /* 0x000fe20000000005 */
[----:B------:R-:W-:Y:S02]  /*0900*/  FSETP.GEU.AND P5, PT, R2, RZ, PT ;  /* 0x000000ff0200720b */ /* 0x000fe40003fae000 */
[----:B------:R-:W-:Y:S01]  /*0910*/  SEL R11, R11, RZ, P6 ;  /* 0x000000ff0b0b7207 */ /* 0x000fe20003000000 */
[--C-:B------:R-:W-:Y:S01]  /*0920*/  IMAD.WIDE R4, R25, 0x4, R20.reuse ;  /* 0x0000000419047825 */ /* 0x100fe200078e0214 */
[----:B------:R-:W-:Y:S02]  /*0930*/  FSETP.GEU.AND P6, PT, R10, RZ, PT ;  /* 0x000000ff0a00720b */ /* 0x000fe40003fce000 */
[----:B0-----:R-:W-:Y:S01]  /*0940*/  SEL R7, R2, RZ, P5 ;  /* 0x000000ff02077207 */ /* 0x001fe20002800000 */
[----:B------:R-:W-:Y:S01]  /*0950*/  IMAD.WIDE R14, R17, 0x4, R20 ;  /* 0x00000004110e7825 */ /* 0x000fe200078e0214 */
[----:B------:R-:W-:Y:S01]  /*0960*/  SEL R17, R10, RZ, P6 ;  /* 0x000000ff0a117207 */ /* 0x000fe20003000000 */
[----:B------:R0:W-:Y:S01]  /*0970*/  @P2 STG.E desc[UR4][R4.64], R3 ;  /* 0x0000000304002986 */ /* 0x0001e2000c101904 */
[----:B------:R-:W-:-:S03]  /*0980*/  FSETP.GEU.AND P5, PT, R18, RZ, PT ;  /* 0x000000ff1200720b */ /* 0x000fc60003fae000 */
[----:B------:R0:W-:Y:S04]  /*0990*/  @P4 STG.E desc[UR4][R8.64], R11 ;  /* 0x0000000b08004986 */ /* 0x0001e8000c101904 */
[----:B------:R0:W-:Y:S01]  /*09a0*/  @P3 STG.E desc[UR4][R12.64], R7 ;  /* 0x000000070c003986 */ /* 0x0001e2000c101904 */
[----:B------:R-:W-:-:S03]  /*09b0*/  IMAD.WIDE R22, R22, 0x4, R20 ;  /* 0x0000000416167825 */ /* 0x000fc600078e0214 */
[----:B------:R0:W-:Y:S01]  /*09c0*/  @P1 STG.E desc[UR4][R14.64], R17 ;  /* 0x000000110e001986 */ /* 0x0001e2000c101904 */
[----:B------:R-:W-:Y:S01]  /*09d0*/  SEL R19, R18, RZ, P5 ;  /* 0x000000ff12137207 */ /* 0x000fe20002800000 */
[----:B0-----:R-:W-:Y:S06]  /*09e0*/  @!P0 EXIT ;  /* 0x000000000000894d */ /* 0x001fec0003800000 */
[----:B------:R-:W-:Y:S01]  /*09f0*/  STG.E desc[UR4][R22.64], R19 ;  /* 0x0000001316007986 */ /* 0x000fe2000c101904 */
[----:B------:R-:W-:Y:S05]  /*0a00*/  EXIT ;  /* 0x000000000000794d */ /* 0x000fea0003800000 */
.L_x_0:
[----:B------:R-:W-:-:S00]  /*0a10*/  BRA `(.L_x_0) ;  /* 0xfffffffc00fc7947 */ /* 0x000fc0000383ffff */
[----:B------:R-:W-:-:S00]  /*0a20*/  NOP ;  /* 0x0000000000007918 */ /* 0x000fc00000000000 */
        /* <DEDUP_REMOVED lines=13> */
.L_x_1:


//--------------------- .nv.global.init           --------------------------
	.section	.nv.global.init,"aw",@progbits
.nv.global.init:
	.type		_$_str,@object
	.size		_$_str,(_$_str_$_2 - _$_str)
_$_str:
        /*0000*/ 	.byte	0x5f, 0x5f, 0x43, 0x55, 0x44, 0x41, 0x5f, 0x46, 0x54, 0x5a, 0x00
	.type		_$_str_$_2,@object
	.size		_$_str_$_2,(.L_1 - _$_str_$_2)
_$_str_$_2:
        /*000b*/ 	.byte	0x5f, 0x5f, 0x43, 0x55, 0x44, 0x41, 0x5f, 0x50, 0x52, 0x45, 0x43, 0x5f, 0x53, 0x51, 0x52, 0x54
        /*001b*/ 	.byte	0x00
.L_1:


//--------------------- .nv.constant0.triton_poi_fused__native_batch_norm_legit_no_training_relu_10 --------------------------
	.section	.nv.constant0.triton_poi_fused__native_batch_norm_legit_no_training_relu_10,"a",@progbits
	.sectionflags	@""
	.align	4
.nv.constant0.triton_poi_fused__native_batch_norm_legit_no_training_relu_10:
	.zero		584
